//
// Generated by NVIDIA NVVM Compiler
//
// Compiler Build ID: CL-36424714
// Cuda compilation tools, release 13.0, V13.0.88
// Based on NVVM 20.0.0
//

.version 9.0
.target sm_100
.address_size 64

	// .globl	_Z13matrixMulQ8_0PiS_S_i
// _ZZ13matrixMulQ8_0PiS_S_iE8shared_A has been demoted
// _ZZ13matrixMulQ8_0PiS_S_iE8shared_B has been demoted

.visible .entry _Z13matrixMulQ8_0PiS_S_i(
	.param .u64 .ptr .align 1 _Z13matrixMulQ8_0PiS_S_i_param_0,
	.param .u64 .ptr .align 1 _Z13matrixMulQ8_0PiS_S_i_param_1,
	.param .u64 .ptr .align 1 _Z13matrixMulQ8_0PiS_S_i_param_2,
	.param .u32 _Z13matrixMulQ8_0PiS_S_i_param_3
)
{
	.reg .pred 	%p<9>;
	.reg .b32 	%r<471>;
	.reg .b64 	%rd<40>;
	// demoted variable
	.shared .align 4 .b8 _ZZ13matrixMulQ8_0PiS_S_iE8shared_A[1024];
	// demoted variable
	.shared .align 4 .b8 _ZZ13matrixMulQ8_0PiS_S_iE8shared_B[1024];
	ld.param.u32 	%r41, [_Z13matrixMulQ8_0PiS_S_i_param_3];
	mov.u32 	%r1, %tid.x;
	mov.u32 	%r2, %tid.y;
	mov.u32 	%r43, %ctaid.y;
	shl.b32 	%r44, %r43, 4;
	add.s32 	%r3, %r44, %r2;
	mov.u32 	%r45, %ctaid.x;
	shl.b32 	%r4, %r45, 4;
	add.s32 	%r5, %r4, %r1;
	shr.s32 	%r46, %r41, 31;
	shr.u32 	%r47, %r46, 28;
	add.s32 	%r48, %r41, %r47;
	shr.s32 	%r6, %r48, 4;
	setp.lt.s32 	%p1, %r41, 16;
	mov.b32 	%r470, 0;
	@%p1 bra 	$L__BB0_9;
	mad.lo.s32 	%r461, %r41, %r3, %r1;
	shl.b32 	%r51, %r2, 6;
	mov.u32 	%r52, _ZZ13matrixMulQ8_0PiS_S_iE8shared_A;
	add.s32 	%r8, %r52, %r51;
	add.s32 	%r53, %r6, -1;
	setp.lt.u32 	%p2, %r53, 3;
	mov.b32 	%r468, 0;
	mov.u32 	%r470, %r468;
	@%p2 bra 	$L__BB0_4;
	and.b32  	%r468, %r6, 134217724;
	neg.s32 	%r462, %r468;
	add.s32 	%r56, %r2, 48;
	mad.lo.s32 	%r57, %r41, %r56, %r1;
	add.s32 	%r460, %r57, %r4;
	add.s32 	%r58, %r2, 32;
	mad.lo.s32 	%r59, %r41, %r58, %r1;
	add.s32 	%r459, %r59, %r4;
	add.s32 	%r60, %r2, 16;
	mad.lo.s32 	%r61, %r41, %r60, %r1;
	add.s32 	%r458, %r61, %r4;
	mad.lo.s32 	%r62, %r2, %r41, %r1;
	add.s32 	%r457, %r62, %r4;
	mov.b32 	%r470, 0;
$L__BB0_3:
	.pragma "nounroll";
	ld.param.u64 	%rd36, [_Z13matrixMulQ8_0PiS_S_i_param_1];
	ld.param.u64 	%rd33, [_Z13matrixMulQ8_0PiS_S_i_param_0];
	cvta.to.global.u64 	%rd4, %rd33;
	mul.wide.s32 	%rd5, %r461, 4;
	add.s64 	%rd6, %rd4, %rd5;
	ld.global.u32 	%r63, [%rd6];
	shl.b32 	%r65, %r1, 2;
	add.s32 	%r66, %r8, %r65;
	st.shared.u32 	[%r66], %r63;
	cvta.to.global.u64 	%rd7, %rd36;
	mul.wide.s32 	%rd8, %r457, 4;
	add.s64 	%rd9, %rd7, %rd8;
	ld.global.u32 	%r67, [%rd9];
	mov.u32 	%r69, _ZZ13matrixMulQ8_0PiS_S_iE8shared_B;
	add.s32 	%r70, %r69, %r65;
	add.s32 	%r71, %r70, %r51;
	st.shared.u32 	[%r71], %r67;
	bar.sync 	0;
	ld.shared.u32 	%r72, [%r8];
	ld.shared.u32 	%r73, [%r70];
	mad.lo.s32 	%r74, %r73, %r72, %r470;
	ld.shared.u32 	%r75, [%r8+4];
	ld.shared.u32 	%r76, [%r70+64];
	mad.lo.s32 	%r77, %r76, %r75, %r74;
	ld.shared.u32 	%r78, [%r8+8];
	ld.shared.u32 	%r79, [%r70+128];
	mad.lo.s32 	%r80, %r79, %r78, %r77;
	ld.shared.u32 	%r81, [%r8+12];
	ld.shared.u32 	%r82, [%r70+192];
	mad.lo.s32 	%r83, %r82, %r81, %r80;
	ld.shared.u32 	%r84, [%r8+16];
	ld.shared.u32 	%r85, [%r70+256];
	mad.lo.s32 	%r86, %r85, %r84, %r83;
	ld.shared.u32 	%r87, [%r8+20];
	ld.shared.u32 	%r88, [%r70+320];
	mad.lo.s32 	%r89, %r88, %r87, %r86;
	ld.shared.u32 	%r90, [%r8+24];
	ld.shared.u32 	%r91, [%r70+384];
	mad.lo.s32 	%r92, %r91, %r90, %r89;
	ld.shared.u32 	%r93, [%r8+28];
	ld.shared.u32 	%r94, [%r70+448];
	mad.lo.s32 	%r95, %r94, %r93, %r92;
	ld.shared.u32 	%r96, [%r8+32];
	ld.shared.u32 	%r97, [%r70+512];
	mad.lo.s32 	%r98, %r97, %r96, %r95;
	ld.shared.u32 	%r99, [%r8+36];
	ld.shared.u32 	%r100, [%r70+576];
	mad.lo.s32 	%r101, %r100, %r99, %r98;
	ld.shared.u32 	%r102, [%r8+40];
	ld.shared.u32 	%r103, [%r70+640];
	mad.lo.s32 	%r104, %r103, %r102, %r101;
	ld.shared.u32 	%r105, [%r8+44];
	ld.shared.u32 	%r106, [%r70+704];
	mad.lo.s32 	%r107, %r106, %r105, %r104;
	ld.shared.u32 	%r108, [%r8+48];
	ld.shared.u32 	%r109, [%r70+768];
	mad.lo.s32 	%r110, %r109, %r108, %r107;
	ld.shared.u32 	%r111, [%r8+52];
	ld.shared.u32 	%r112, [%r70+832];
	mad.lo.s32 	%r113, %r112, %r111, %r110;
	ld.shared.u32 	%r114, [%r8+56];
	ld.shared.u32 	%r115, [%r70+896];
	mad.lo.s32 	%r116, %r115, %r114, %r113;
	ld.shared.u32 	%r117, [%r8+60];
	ld.shared.u32 	%r118, [%r70+960];
	mad.lo.s32 	%r119, %r118, %r117, %r116;
	bar.sync 	0;
	ld.global.u32 	%r120, [%rd6+64];
	st.shared.u32 	[%r66], %r120;
	mul.wide.s32 	%rd10, %r458, 4;
	add.s64 	%rd11, %rd7, %rd10;
	ld.global.u32 	%r121, [%rd11];
	st.shared.u32 	[%r71], %r121;
	bar.sync 	0;
	ld.shared.u32 	%r122, [%r8];
	ld.shared.u32 	%r123, [%r70];
	mad.lo.s32 	%r124, %r123, %r122, %r119;
	ld.shared.u32 	%r125, [%r8+4];
	ld.shared.u32 	%r126, [%r70+64];
	mad.lo.s32 	%r127, %r126, %r125, %r124;
	ld.shared.u32 	%r128, [%r8+8];
	ld.shared.u32 	%r129, [%r70+128];
	mad.lo.s32 	%r130, %r129, %r128, %r127;
	ld.shared.u32 	%r131, [%r8+12];
	ld.shared.u32 	%r132, [%r70+192];
	mad.lo.s32 	%r133, %r132, %r131, %r130;
	ld.shared.u32 	%r134, [%r8+16];
	ld.shared.u32 	%r135, [%r70+256];
	mad.lo.s32 	%r136, %r135, %r134, %r133;
	ld.shared.u32 	%r137, [%r8+20];
	ld.shared.u32 	%r138, [%r70+320];
	mad.lo.s32 	%r139, %r138, %r137, %r136;
	ld.shared.u32 	%r140, [%r8+24];
	ld.shared.u32 	%r141, [%r70+384];
	mad.lo.s32 	%r142, %r141, %r140, %r139;
	ld.shared.u32 	%r143, [%r8+28];
	ld.shared.u32 	%r144, [%r70+448];
	mad.lo.s32 	%r145, %r144, %r143, %r142;
	ld.shared.u32 	%r146, [%r8+32];
	ld.shared.u32 	%r147, [%r70+512];
	mad.lo.s32 	%r148, %r147, %r146, %r145;
	ld.shared.u32 	%r149, [%r8+36];
	ld.shared.u32 	%r150, [%r70+576];
	mad.lo.s32 	%r151, %r150, %r149, %r148;
	ld.shared.u32 	%r152, [%r8+40];
	ld.shared.u32 	%r153, [%r70+640];
	mad.lo.s32 	%r154, %r153, %r152, %r151;
	ld.shared.u32 	%r155, [%r8+44];
	ld.shared.u32 	%r156, [%r70+704];
	mad.lo.s32 	%r157, %r156, %r155, %r154;
	ld.shared.u32 	%r158, [%r8+48];
	ld.shared.u32 	%r159, [%r70+768];
	mad.lo.s32 	%r160, %r159, %r158, %r157;
	ld.shared.u32 	%r161, [%r8+52];
	ld.shared.u32 	%r162, [%r70+832];
	mad.lo.s32 	%r163, %r162, %r161, %r160;
	ld.shared.u32 	%r164, [%r8+56];
	ld.shared.u32 	%r165, [%r70+896];
	mad.lo.s32 	%r166, %r165, %r164, %r163;
	ld.shared.u32 	%r167, [%r8+60];
	ld.shared.u32 	%r168, [%r70+960];
	mad.lo.s32 	%r169, %r168, %r167, %r166;
	bar.sync 	0;
	ld.global.u32 	%r170, [%rd6+128];
	st.shared.u32 	[%r66], %r170;
	mul.wide.s32 	%rd12, %r459, 4;
	add.s64 	%rd13, %rd7, %rd12;
	ld.global.u32 	%r171, [%rd13];
	st.shared.u32 	[%r71], %r171;
	bar.sync 	0;
	ld.shared.u32 	%r172, [%r8];
	ld.shared.u32 	%r173, [%r70];
	mad.lo.s32 	%r174, %r173, %r172, %r169;
	ld.shared.u32 	%r175, [%r8+4];
	ld.shared.u32 	%r176, [%r70+64];
	mad.lo.s32 	%r177, %r176, %r175, %r174;
	ld.shared.u32 	%r178, [%r8+8];
	ld.shared.u32 	%r179, [%r70+128];
	mad.lo.s32 	%r180, %r179, %r178, %r177;
	ld.shared.u32 	%r181, [%r8+12];
	ld.shared.u32 	%r182, [%r70+192];
	mad.lo.s32 	%r183, %r182, %r181, %r180;
	ld.shared.u32 	%r184, [%r8+16];
	ld.shared.u32 	%r185, [%r70+256];
	mad.lo.s32 	%r186, %r185, %r184, %r183;
	ld.shared.u32 	%r187, [%r8+20];
	ld.shared.u32 	%r188, [%r70+320];
	mad.lo.s32 	%r189, %r188, %r187, %r186;
	ld.shared.u32 	%r190, [%r8+24];
	ld.shared.u32 	%r191, [%r70+384];
	mad.lo.s32 	%r192, %r191, %r190, %r189;
	ld.shared.u32 	%r193, [%r8+28];
	ld.shared.u32 	%r194, [%r70+448];
	mad.lo.s32 	%r195, %r194, %r193, %r192;
	ld.shared.u32 	%r196, [%r8+32];
	ld.shared.u32 	%r197, [%r70+512];
	mad.lo.s32 	%r198, %r197, %r196, %r195;
	ld.shared.u32 	%r199, [%r8+36];
	ld.shared.u32 	%r200, [%r70+576];
	mad.lo.s32 	%r201, %r200, %r199, %r198;
	ld.shared.u32 	%r202, [%r8+40];
	ld.shared.u32 	%r203, [%r70+640];
	mad.lo.s32 	%r204, %r203, %r202, %r201;
	ld.shared.u32 	%r205, [%r8+44];
	ld.shared.u32 	%r206, [%r70+704];
	mad.lo.s32 	%r207, %r206, %r205, %r204;
	ld.shared.u32 	%r208, [%r8+48];
	ld.shared.u32 	%r209, [%r70+768];
	mad.lo.s32 	%r210, %r209, %r208, %r207;
	ld.shared.u32 	%r211, [%r8+52];
	ld.shared.u32 	%r212, [%r70+832];
	mad.lo.s32 	%r213, %r212, %r211, %r210;
	ld.shared.u32 	%r214, [%r8+56];
	ld.shared.u32 	%r215, [%r70+896];
	mad.lo.s32 	%r216, %r215, %r214, %r213;
	ld.shared.u32 	%r217, [%r8+60];
	ld.shared.u32 	%r218, [%r70+960];
	mad.lo.s32 	%r219, %r218, %r217, %r216;
	bar.sync 	0;
	ld.global.u32 	%r220, [%rd6+192];
	st.shared.u32 	[%r66], %r220;
	mul.wide.s32 	%rd14, %r460, 4;
	add.s64 	%rd15, %rd7, %rd14;
	ld.global.u32 	%r221, [%rd15];
	st.shared.u32 	[%r71], %r221;
	bar.sync 	0;
	ld.shared.u32 	%r222, [%r8];
	ld.shared.u32 	%r223, [%r70];
	mad.lo.s32 	%r224, %r223, %r222, %r219;
	ld.shared.u32 	%r225, [%r8+4];
	ld.shared.u32 	%r226, [%r70+64];
	mad.lo.s32 	%r227, %r226, %r225, %r224;
	ld.shared.u32 	%r228, [%r8+8];
	ld.shared.u32 	%r229, [%r70+128];
	mad.lo.s32 	%r230, %r229, %r228, %r227;
	ld.shared.u32 	%r231, [%r8+12];
	ld.shared.u32 	%r232, [%r70+192];
	mad.lo.s32 	%r233, %r232, %r231, %r230;
	ld.shared.u32 	%r234, [%r8+16];
	ld.shared.u32 	%r235, [%r70+256];
	mad.lo.s32 	%r236, %r235, %r234, %r233;
	ld.shared.u32 	%r237, [%r8+20];
	ld.shared.u32 	%r238, [%r70+320];
	mad.lo.s32 	%r239, %r238, %r237, %r236;
	ld.shared.u32 	%r240, [%r8+24];
	ld.shared.u32 	%r241, [%r70+384];
	mad.lo.s32 	%r242, %r241, %r240, %r239;
	ld.shared.u32 	%r243, [%r8+28];
	ld.shared.u32 	%r244, [%r70+448];
	mad.lo.s32 	%r245, %r244, %r243, %r242;
	ld.shared.u32 	%r246, [%r8+32];
	ld.shared.u32 	%r247, [%r70+512];
	mad.lo.s32 	%r248, %r247, %r246, %r245;
	ld.shared.u32 	%r249, [%r8+36];
	ld.shared.u32 	%r250, [%r70+576];
	mad.lo.s32 	%r251, %r250, %r249, %r248;
	ld.shared.u32 	%r252, [%r8+40];
	ld.shared.u32 	%r253, [%r70+640];
	mad.lo.s32 	%r254, %r253, %r252, %r251;
	ld.shared.u32 	%r255, [%r8+44];
	ld.shared.u32 	%r256, [%r70+704];
	mad.lo.s32 	%r257, %r256, %r255, %r254;
	ld.shared.u32 	%r258, [%r8+48];
	ld.shared.u32 	%r259, [%r70+768];
	mad.lo.s32 	%r260, %r259, %r258, %r257;
	ld.shared.u32 	%r261, [%r8+52];
	ld.shared.u32 	%r262, [%r70+832];
	mad.lo.s32 	%r263, %r262, %r261, %r260;
	ld.shared.u32 	%r264, [%r8+56];
	ld.shared.u32 	%r265, [%r70+896];
	mad.lo.s32 	%r266, %r265, %r264, %r263;
	ld.shared.u32 	%r267, [%r8+60];
	ld.shared.u32 	%r268, [%r70+960];
	mad.lo.s32 	%r470, %r268, %r267, %r266;
	bar.sync 	0;
	add.s32 	%r462, %r462, 4;
	add.s32 	%r461, %r461, 64;
	shl.b32 	%r269, %r41, 6;
	add.s32 	%r460, %r460, %r269;
	add.s32 	%r459, %r459, %r269;
	add.s32 	%r458, %r458, %r269;
	add.s32 	%r457, %r457, %r269;
	setp.ne.s32 	%p3, %r462, 0;
	@%p3 bra 	$L__BB0_3;
$L__BB0_4:
	and.b32  	%r32, %r6, 3;
	setp.eq.s32 	%p4, %r32, 0;
	@%p4 bra 	$L__BB0_9;
	setp.eq.s32 	%p5, %r32, 1;
	@%p5 bra 	$L__BB0_7;
	ld.param.u64 	%rd37, [_Z13matrixMulQ8_0PiS_S_i_param_1];
	ld.param.u64 	%rd34, [_Z13matrixMulQ8_0PiS_S_i_param_0];
	shl.b32 	%r271, %r468, 4;
	mad.lo.s32 	%r276, %r41, %r3, %r1;
	add.s32 	%r277, %r276, %r271;
	cvta.to.global.u64 	%rd16, %rd34;
	mul.wide.s32 	%rd17, %r277, 4;
	add.s64 	%rd18, %rd16, %rd17;
	ld.global.u32 	%r278, [%rd18];
	shl.b32 	%r279, %r1, 2;
	add.s32 	%r280, %r8, %r279;
	st.shared.u32 	[%r280], %r278;
	add.s32 	%r281, %r271, %r2;
	mad.lo.s32 	%r282, %r281, %r41, %r5;
	cvta.to.global.u64 	%rd19, %rd37;
	mul.wide.s32 	%rd20, %r282, 4;
	add.s64 	%rd21, %rd19, %rd20;
	ld.global.u32 	%r283, [%rd21];
	mov.u32 	%r285, _ZZ13matrixMulQ8_0PiS_S_iE8shared_B;
	add.s32 	%r286, %r285, %r279;
	add.s32 	%r287, %r286, %r51;
	st.shared.u32 	[%r287], %r283;
	bar.sync 	0;
	ld.shared.u32 	%r288, [%r8];
	ld.shared.u32 	%r289, [%r286];
	mad.lo.s32 	%r290, %r289, %r288, %r470;
	ld.shared.u32 	%r291, [%r8+4];
	ld.shared.u32 	%r292, [%r286+64];
	mad.lo.s32 	%r293, %r292, %r291, %r290;
	ld.shared.u32 	%r294, [%r8+8];
	ld.shared.u32 	%r295, [%r286+128];
	mad.lo.s32 	%r296, %r295, %r294, %r293;
	ld.shared.u32 	%r297, [%r8+12];
	ld.shared.u32 	%r298, [%r286+192];
	mad.lo.s32 	%r299, %r298, %r297, %r296;
	ld.shared.u32 	%r300, [%r8+16];
	ld.shared.u32 	%r301, [%r286+256];
	mad.lo.s32 	%r302, %r301, %r300, %r299;
	ld.shared.u32 	%r303, [%r8+20];
	ld.shared.u32 	%r304, [%r286+320];
	mad.lo.s32 	%r305, %r304, %r303, %r302;
	ld.shared.u32 	%r306, [%r8+24];
	ld.shared.u32 	%r307, [%r286+384];
	mad.lo.s32 	%r308, %r307, %r306, %r305;
	ld.shared.u32 	%r309, [%r8+28];
	ld.shared.u32 	%r310, [%r286+448];
	mad.lo.s32 	%r311, %r310, %r309, %r308;
	ld.shared.u32 	%r312, [%r8+32];
	ld.shared.u32 	%r313, [%r286+512];
	mad.lo.s32 	%r314, %r313, %r312, %r311;
	ld.shared.u32 	%r315, [%r8+36];
	ld.shared.u32 	%r316, [%r286+576];
	mad.lo.s32 	%r317, %r316, %r315, %r314;
	ld.shared.u32 	%r318, [%r8+40];
	ld.shared.u32 	%r319, [%r286+640];
	mad.lo.s32 	%r320, %r319, %r318, %r317;
	ld.shared.u32 	%r321, [%r8+44];
	ld.shared.u32 	%r322, [%r286+704];
	mad.lo.s32 	%r323, %r322, %r321, %r320;
	ld.shared.u32 	%r324, [%r8+48];
	ld.shared.u32 	%r325, [%r286+768];
	mad.lo.s32 	%r326, %r325, %r324, %r323;
	ld.shared.u32 	%r327, [%r8+52];
	ld.shared.u32 	%r328, [%r286+832];
	mad.lo.s32 	%r329, %r328, %r327, %r326;
	ld.shared.u32 	%r330, [%r8+56];
	ld.shared.u32 	%r331, [%r286+896];
	mad.lo.s32 	%r332, %r331, %r330, %r329;
	ld.shared.u32 	%r333, [%r8+60];
	ld.shared.u32 	%r334, [%r286+960];
	mad.lo.s32 	%r335, %r334, %r333, %r332;
	bar.sync 	0;
	ld.global.u32 	%r336, [%rd18+64];
	st.shared.u32 	[%r280], %r336;
	add.s32 	%r337, %r281, 16;
	mad.lo.s32 	%r338, %r337, %r41, %r5;
	mul.wide.s32 	%rd22, %r338, 4;
	add.s64 	%rd23, %rd19, %rd22;
	ld.global.u32 	%r339, [%rd23];
	st.shared.u32 	[%r287], %r339;
	bar.sync 	0;
	ld.shared.u32 	%r340, [%r8];
	ld.shared.u32 	%r341, [%r286];
	mad.lo.s32 	%r342, %r341, %r340, %r335;
	ld.shared.u32 	%r343, [%r8+4];
	ld.shared.u32 	%r344, [%r286+64];
	mad.lo.s32 	%r345, %r344, %r343, %r342;
	ld.shared.u32 	%r346, [%r8+8];
	ld.shared.u32 	%r347, [%r286+128];
	mad.lo.s32 	%r348, %r347, %r346, %r345;
	ld.shared.u32 	%r349, [%r8+12];
	ld.shared.u32 	%r350, [%r286+192];
	mad.lo.s32 	%r351, %r350, %r349, %r348;
	ld.shared.u32 	%r352, [%r8+16];
	ld.shared.u32 	%r353, [%r286+256];
	mad.lo.s32 	%r354, %r353, %r352, %r351;
	ld.shared.u32 	%r355, [%r8+20];
	ld.shared.u32 	%r356, [%r286+320];
	mad.lo.s32 	%r357, %r356, %r355, %r354;
	ld.shared.u32 	%r358, [%r8+24];
	ld.shared.u32 	%r359, [%r286+384];
	mad.lo.s32 	%r360, %r359, %r358, %r357;
	ld.shared.u32 	%r361, [%r8+28];
	ld.shared.u32 	%r362, [%r286+448];
	mad.lo.s32 	%r363, %r362, %r361, %r360;
	ld.shared.u32 	%r364, [%r8+32];
	ld.shared.u32 	%r365, [%r286+512];
	mad.lo.s32 	%r366, %r365, %r364, %r363;
	ld.shared.u32 	%r367, [%r8+36];
	ld.shared.u32 	%r368, [%r286+576];
	mad.lo.s32 	%r369, %r368, %r367, %r366;
	ld.shared.u32 	%r370, [%r8+40];
	ld.shared.u32 	%r371, [%r286+640];
	mad.lo.s32 	%r372, %r371, %r370, %r369;
	ld.shared.u32 	%r373, [%r8+44];
	ld.shared.u32 	%r374, [%r286+704];
	mad.lo.s32 	%r375, %r374, %r373, %r372;
	ld.shared.u32 	%r376, [%r8+48];
	ld.shared.u32 	%r377, [%r286+768];
	mad.lo.s32 	%r378, %r377, %r376, %r375;
	ld.shared.u32 	%r379, [%r8+52];
	ld.shared.u32 	%r380, [%r286+832];
	mad.lo.s32 	%r381, %r380, %r379, %r378;
	ld.shared.u32 	%r382, [%r8+56];
	ld.shared.u32 	%r383, [%r286+896];
	mad.lo.s32 	%r384, %r383, %r382, %r381;
	ld.shared.u32 	%r385, [%r8+60];
	ld.shared.u32 	%r386, [%r286+960];
	mad.lo.s32 	%r470, %r386, %r385, %r384;
	bar.sync 	0;
	add.s32 	%r468, %r468, 2;
$L__BB0_7:
	and.b32  	%r387, %r6, 1;
	setp.eq.b32 	%p6, %r387, 1;
	not.pred 	%p7, %p6;
	@%p7 bra 	$L__BB0_9;
	ld.param.u64 	%rd38, [_Z13matrixMulQ8_0PiS_S_i_param_1];
	ld.param.u64 	%rd35, [_Z13matrixMulQ8_0PiS_S_i_param_0];
	shl.b32 	%r388, %r468, 4;
	mad.lo.s32 	%r393, %r41, %r3, %r1;
	add.s32 	%r394, %r393, %r388;
	cvta.to.global.u64 	%rd24, %rd35;
	mul.wide.s32 	%rd25, %r394, 4;
	add.s64 	%rd26, %rd24, %rd25;
	ld.global.u32 	%r395, [%rd26];
	shl.b32 	%r396, %r1, 2;
	add.s32 	%r397, %r8, %r396;
	st.shared.u32 	[%r397], %r395;
	add.s32 	%r398, %r388, %r2;
	mad.lo.s32 	%r399, %r398, %r41, %r5;
	cvta.to.global.u64 	%rd27, %rd38;
	mul.wide.s32 	%rd28, %r399, 4;
	add.s64 	%rd29, %rd27, %rd28;
	ld.global.u32 	%r400, [%rd29];
	mov.u32 	%r402, _ZZ13matrixMulQ8_0PiS_S_iE8shared_B;
	add.s32 	%r403, %r402, %r396;
	add.s32 	%r404, %r403, %r51;
	st.shared.u32 	[%r404], %r400;
	bar.sync 	0;
	ld.shared.u32 	%r405, [%r8];
	ld.shared.u32 	%r406, [%r403];
	mad.lo.s32 	%r407, %r406, %r405, %r470;
	ld.shared.u32 	%r408, [%r8+4];
	ld.shared.u32 	%r409, [%r403+64];
	mad.lo.s32 	%r410, %r409, %r408, %r407;
	ld.shared.u32 	%r411, [%r8+8];
	ld.shared.u32 	%r412, [%r403+128];
	mad.lo.s32 	%r413, %r412, %r411, %r410;
	ld.shared.u32 	%r414, [%r8+12];
	ld.shared.u32 	%r415, [%r403+192];
	mad.lo.s32 	%r416, %r415, %r414, %r413;
	ld.shared.u32 	%r417, [%r8+16];
	ld.shared.u32 	%r418, [%r403+256];
	mad.lo.s32 	%r419, %r418, %r417, %r416;
	ld.shared.u32 	%r420, [%r8+20];
	ld.shared.u32 	%r421, [%r403+320];
	mad.lo.s32 	%r422, %r421, %r420, %r419;
	ld.shared.u32 	%r423, [%r8+24];
	ld.shared.u32 	%r424, [%r403+384];
	mad.lo.s32 	%r425, %r424, %r423, %r422;
	ld.shared.u32 	%r426, [%r8+28];
	ld.shared.u32 	%r427, [%r403+448];
	mad.lo.s32 	%r428, %r427, %r426, %r425;
	ld.shared.u32 	%r429, [%r8+32];
	ld.shared.u32 	%r430, [%r403+512];
	mad.lo.s32 	%r431, %r430, %r429, %r428;
	ld.shared.u32 	%r432, [%r8+36];
	ld.shared.u32 	%r433, [%r403+576];
	mad.lo.s32 	%r434, %r433, %r432, %r431;
	ld.shared.u32 	%r435, [%r8+40];
	ld.shared.u32 	%r436, [%r403+640];
	mad.lo.s32 	%r437, %r436, %r435, %r434;
	ld.shared.u32 	%r438, [%r8+44];
	ld.shared.u32 	%r439, [%r403+704];
	mad.lo.s32 	%r440, %r439, %r438, %r437;
	ld.shared.u32 	%r441, [%r8+48];
	ld.shared.u32 	%r442, [%r403+768];
	mad.lo.s32 	%r443, %r442, %r441, %r440;
	ld.shared.u32 	%r444, [%r8+52];
	ld.shared.u32 	%r445, [%r403+832];
	mad.lo.s32 	%r446, %r445, %r444, %r443;
	ld.shared.u32 	%r447, [%r8+56];
	ld.shared.u32 	%r448, [%r403+896];
	mad.lo.s32 	%r449, %r448, %r447, %r446;
	ld.shared.u32 	%r450, [%r8+60];
	ld.shared.u32 	%r451, [%r403+960];
	mad.lo.s32 	%r470, %r451, %r450, %r449;
	bar.sync 	0;
$L__BB0_9:
	max.s32 	%r455, %r3, %r5;
	setp.ge.s32 	%p8, %r455, %r41;
	@%p8 bra 	$L__BB0_11;
	ld.param.u64 	%rd39, [_Z13matrixMulQ8_0PiS_S_i_param_2];
	mad.lo.s32 	%r456, %r41, %r3, %r5;
	cvta.to.global.u64 	%rd30, %rd39;
	mul.wide.s32 	%rd31, %r456, 4;
	add.s64 	%rd32, %rd30, %rd31;
	st.global.u32 	[%rd32], %r470;
$L__BB0_11:
	ret;

}


// ===== COMPILED SASS (sm_100) =====

	.target	sm_100

	.elftype	@"ET_EXEC"


//--------------------- .note.nv.tkinfo           --------------------------
	.section	.note.nv.tkinfo,"",@"SHT_NOTE"
	.sectionflags	@"SHF_NOTE_NV_TKINFO"
	.tkinfo
        /*0018*/ 	.word	0x00000002
        /*0030*/ 	.string	""
        /*0030*/ 	.string	"ptxas"
        /*0030*/ 	.string	"Cuda compilation tools, release 13.0, V13.0.88"
        /*0030*/ 	.string	"Build cuda_13.0.r13.0/compiler.36424714_0"
        /*0030*/ 	.string	"-arch sm_100 -m 64 "



//--------------------- .note.nv.cuinfo           --------------------------
	.section	.note.nv.cuinfo,"",@"SHT_NOTE"
	.sectionflags	@"SHF_NOTE_NV_CUINFO"
        /*0018*/ 	.short	0x0002
        /*001a*/ 	.short	0x0064
        /*001c*/ 	.short	0x0082
	.zero		2


//--------------------- .nv.info                  --------------------------
	.section	.nv.info,"",@"SHT_CUDA_INFO"
	.align	4


	//----- nvinfo : EIATTR_REGCOUNT
	.align		4
        /*0000*/ 	.byte	0x04, 0x2f
        /*0002*/ 	.short	(.L_1 - .L_0)
	.align		4
.L_0:
        /*0004*/ 	.word	index@(_Z13matrixMulQ8_0PiS_S_i)
        /*0008*/ 	.word	0x00000028


	//----- nvinfo : EIATTR_FRAME_SIZE
	.align		4
.L_1:
        /*000c*/ 	.byte	0x04, 0x11
        /*000e*/ 	.short	(.L_3 - .L_2)
	.align		4
.L_2:
        /*0010*/ 	.word	index@(_Z13matrixMulQ8_0PiS_S_i)
        /*0014*/ 	.word	0x00000000


	//----- nvinfo : EIATTR_MIN_STACK_SIZE
	.align		4
.L_3:
        /*0018*/ 	.byte	0x04, 0x12
        /*001a*/ 	.short	(.L_5 - .L_4)
	.align		4
.L_4:
        /*001c*/ 	.word	index@(_Z13matrixMulQ8_0PiS_S_i)
        /*0020*/ 	.word	0x00000000
.L_5:


//--------------------- .nv.compat                --------------------------
	.section	.nv.compat,"",@"SHT_CUDA_COMPAT_INFO"
	.align	4
        /*0000*/ 	.byte	0x02, 0x09, 0x00, 0x00, 0x02, 0x02, 0x01, 0x00, 0x02, 0x05, 0x05, 0x00, 0x03, 0x07, 0x01, 0x01
        /*0010*/ 	.byte	0x02, 0x03, 0x00, 0x00, 0x02, 0x06, 0x01, 0x00, 0x04, 0x0b, 0x08, 0x00, 0x09, 0x00, 0x00, 0x00
        /*0020*/ 	.byte	0x00, 0x00, 0x00, 0x00


//--------------------- .nv.info._Z13matrixMulQ8_0PiS_S_i --------------------------
	.section	.nv.info._Z13matrixMulQ8_0PiS_S_i,"",@"SHT_CUDA_INFO"
	.sectionflags	@""
	.align	4


	//----- nvinfo : EIATTR_CUDA_API_VERSION
	.align		4
        /*0000*/ 	.byte	0x04, 0x37
        /*0002*/ 	.short	(.L_7 - .L_6)
.L_6:
        /*0004*/ 	.word	0x00000082


	//----- nvinfo : EIATTR_KPARAM_INFO
	.align		4
.L_7:
        /*0008*/ 	.byte	0x04, 0x17
        /*000a*/ 	.short	(.L_9 - .L_8)
.L_8:
        /*000c*/ 	.word	0x00000000
        /*0010*/ 	.short	0x0003
        /*0012*/ 	.short	0x0018
        /*0014*/ 	.byte	0x00, 0xf0, 0x11, 0x00


	//----- nvinfo : EIATTR_KPARAM_INFO
	.align		4
.L_9:
        /*0018*/ 	.byte	0x04, 0x17
        /*001a*/ 	.short	(.L_11 - .L_10)
.L_10:
        /*001c*/ 	.word	0x00000000
        /*0020*/ 	.short	0x0002
        /*0022*/ 	.short	0x0010
        /*0024*/ 	.byte	0x00, 0xf5, 0x21, 0x00


	//----- nvinfo : EIATTR_KPARAM_INFO
	.align		4
.L_11:
        /*0028*/ 	.byte	0x04, 0x17
        /*002a*/ 	.short	(.L_13 - .L_12)
.L_12:
        /*002c*/ 	.word	0x00000000
        /*0030*/ 	.short	0x0001
        /*0032*/ 	.short	0x0008
        /*0034*/ 	.byte	0x00, 0xf5, 0x21, 0x00


	//----- nvinfo : EIATTR_KPARAM_INFO
	.align		4
.L_13:
        /*0038*/ 	.byte	0x04, 0x17
        /*003a*/ 	.short	(.L_15 - .L_14)
.L_14:
        /*003c*/ 	.word	0x00000000
        /*0040*/ 	.short	0x0000
        /*0042*/ 	.short	0x0000
        /*0044*/ 	.byte	0x00, 0xf5, 0x21, 0x00


	//----- nvinfo : EIATTR_SPARSE_MMA_MASK
	.align		4
.L_15:
        /*0048*/ 	.byte	0x03, 0x50
        /*004a*/ 	.short	0x0000


	//----- nvinfo : EIATTR_MAXREG_COUNT
	.align		4
        /*004c*/ 	.byte	0x03, 0x1b
        /*004e*/ 	.short	0x00ff


	//----- nvinfo : EIATTR_NUM_BARRIERS
	.align		4
        /*0050*/ 	.byte	0x02, 0x4c
        /*0052*/ 	.byte	0x01
	.zero		1


	//----- nvinfo : EIATTR_MERCURY_ISA_VERSION
	.align		4
        /*0054*/ 	.byte	0x03, 0x5f
        /*0056*/ 	.short	0x0101


	//----- nvinfo : EIATTR_VRC_CTA_INIT_COUNT
	.align		4
        /*0058*/ 	.byte	0x02, 0x4a
	.zero		1
	.zero		1


	//----- nvinfo : EIATTR_EXIT_INSTR_OFFSETS
	.align		4
        /*005c*/ 	.byte	0x04, 0x1c
        /*005e*/ 	.short	(.L_17 - .L_16)


	//   ....[0]....
.L_16:
        /*0060*/ 	.word	0x00001870


	//   ....[1]....
        /*0064*/ 	.word	0x000018c0


	//----- nvinfo : EIATTR_CBANK_PARAM_SIZE
	.align		4
.L_17:
        /*0068*/ 	.byte	0x03, 0x19
        /*006a*/ 	.short	0x001c


	//----- nvinfo : EIATTR_PARAM_CBANK
	.align		4
        /*006c*/ 	.byte	0x04, 0x0a
        /*006e*/ 	.short	(.L_19 - .L_18)
	.align		4
.L_18:
        /*0070*/ 	.word	index@(.nv.constant0._Z13matrixMulQ8_0PiS_S_i)
        /*0074*/ 	.short	0x0380
        /*0076*/ 	.short	0x001c


	//----- nvinfo : EIATTR_SW_WAR
	.align		4
.L_19:
        /*0078*/ 	.byte	0x04, 0x36
        /*007a*/ 	.short	(.L_21 - .L_20)
.L_20:
        /*007c*/ 	.word	0x00000008
.L_21:


//--------------------- .nv.callgraph             --------------------------
	.section	.nv.callgraph,"",@"SHT_CUDA_CALLGRAPH"
	.align	4
	.sectionentsize	8
	.align		4
        /*0000*/ 	.word	0x00000000
	.align		4
        /*0004*/ 	.word	0xffffffff
	.align		4
        /*0008*/ 	.word	0x00000000
	.align		4
        /*000c*/ 	.word	0xfffffffe
	.align		4
        /*0010*/ 	.word	0x00000000
	.align		4
        /*0014*/ 	.word	0xfffffffd
	.align		4
        /*0018*/ 	.word	0x00000000
	.align		4
        /*001c*/ 	.word	0xfffffffc


//--------------------- .text._Z13matrixMulQ8_0PiS_S_i --------------------------
	.section	.text._Z13matrixMulQ8_0PiS_S_i,"ax",@progbits
	.align	128
        .global         _Z13matrixMulQ8_0PiS_S_i
        .type           _Z13matrixMulQ8_0PiS_S_i,@function
        .size           _Z13matrixMulQ8_0PiS_S_i,(.L_x_5 - _Z13matrixMulQ8_0PiS_S_i)
        .other          _Z13matrixMulQ8_0PiS_S_i,@"STO_CUDA_ENTRY STV_DEFAULT"
_Z13matrixMulQ8_0PiS_S_i:
.text._Z13matrixMulQ8_0PiS_S_i:
[----:B------:R-:W-:Y:S08]  /*0000*/  LDC R1, c[0x0][0x37c] ;  /* 0x0000df00ff017b82 */ /* 0x000ff00000000800 */
[----:B------:R-:W0:Y:S01]  /*0010*/  LDC R5, c[0x0][0x398] ;  /* 0x0000e600ff057b82 */ /* 0x000e220000000800 */
[----:B------:R-:W1:Y:S01]  /*0020*/  S2R R3, SR_TID.Y ;  /* 0x0000000000037919 */ /* 0x000e620000002200 */
[----:B------:R-:W2:Y:S01]  /*0030*/  LDCU.64 UR8, c[0x0][0x358] ;  /* 0x00006b00ff0877ac */ /* 0x000ea20008000a00 */
[----:B------:R-:W-:Y:S01]  /*0040*/  HFMA2 R31, -RZ, RZ, 0, 0 ;  /* 0x00000000ff1f7431 */ /* 0x000fe200000001ff */
[----:B------:R-:W1:Y:S01]  /*0050*/  S2R R4, SR_CTAID.Y ;  /* 0x0000000000047919 */ /* 0x000e620000002600 */
[----:B------:R-:W3:Y:S01]  /*0060*/  S2R R2, SR_TID.X ;  /* 0x0000000000027919 */ /* 0x000ee20000002100 */
[----:B------:R-:W3:Y:S01]  /*0070*/  S2R R9, SR_CTAID.X ;  /* 0x0000000000097919 */ /* 0x000ee20000002500 */
[----:B0-----:R-:W-:-:S02]  /*0080*/  ISETP.GE.AND P0, PT, R5, 0x10, PT ;  /* 0x000000100500780c */ /* 0x001fc40003f06270 */
[----:B------:R-:W-:-:S04]  /*0090*/  SHF.R.S32.HI R0, RZ, 0x1f, R5 ;  /* 0x0000001fff007819 */ /* 0x000fc80000011405 */
[----:B------:R-:W-:Y:S02]  /*00a0*/  LEA.HI R0, R0, R5, RZ, 0x4 ;  /* 0x0000000500007211 */ /* 0x000fe400078f20ff */
[----:B-1----:R-:W-:Y:S02]  /*00b0*/  LEA R23, R4, R3, 0x4 ;  /* 0x0000000304177211 */ /* 0x002fe400078e20ff */
[----:B---3--:R-:W-:-:S03]  /*00c0*/  LEA R4, R9, R2, 0x4 ;  /* 0x0000000209047211 */ /* 0x008fc600078e20ff */
[----:B--2---:R-:W-:Y:S05]  /*00d0*/  @!P0 BRA `(.L_x_0) ;  /* 0x0000001400dc8947 */ /* 0x004fea0003800000 */
[----:B------:R-:W0:Y:S01]  /*00e0*/  S2UR UR6, SR_CgaCtaId ;  /* 0x00000000000679c3 */ /* 0x000e220000008800 */
[----:B------:R-:W-:Y:S01]  /*00f0*/  SHF.R.S32.HI R29, RZ, 0x4, R0 ;  /* 0x00000004ff1d7819 */ /* 0x000fe20000011400 */
[----:B------:R-:W-:Y:S01]  /*0100*/  UMOV UR4, 0x400 ;  /* 0x0000040000047882 */ /* 0x000fe20000000000 */
[----:B------:R-:W-:Y:S01]  /*0110*/  IMAD R21, R23, R5, R2 ;  /* 0x0000000517157224 */ /* 0x000fe200078e0202 */
[----:B------:R-:W-:Y:S02]  /*0120*/  MOV R31, RZ ;  /* 0x000000ff001f7202 */ /* 0x000fe40000000f00 */
[----:B------:R-:W-:-:S04]  /*0130*/  IADD3 R0, PT, PT, R29, -0x1, RZ ;  /* 0xffffffff1d007810 */ /* 0x000fc80007ffe0ff */
[----:B------:R-:W-:Y:S02]  /*0140*/  ISETP.GE.U32.AND P0, PT, R0, 0x3, PT ;  /* 0x000000030000780c */ /* 0x000fe40003f06070 */
[----:B------:R-:W-:Y:S01]  /*0150*/  MOV R0, RZ ;  /* 0x000000ff00007202 */ /* 0x000fe20000000f00 */
[----:B0-----:R-:W-:-:S06]  /*0160*/  ULEA UR5, UR6, UR4, 0x18 ;  /* 0x0000000406057291 */ /* 0x001fcc000f8ec0ff */
[----:B------:R-:W-:-:S04]  /*0170*/  LEA R7, R3, UR5, 0x6 ;  /* 0x0000000503077c11 */ /* 0x000fc8000f8e30ff */
[----:B------:R-:W-:Y:S05]  /*0180*/  @!P0 BRA `(.L_x_1) ;  /* 0x0000000c002c8947 */ /* 0x000fea0003800000 */
[C---:B------:R-:W-:Y:S01]  /*0190*/  IADD3 R0, PT, PT, R3.reuse, 0x30, RZ ;  /* 0x0000003003007810 */ /* 0x040fe20007ffe0ff */
[----:B------:R-:W-:Y:S01]  /*01a0*/  UIADD3 UR5, UPT, UPT, UR4, 0x400, URZ ;  /* 0x0000040004057890 */ /* 0x000fe2000fffe0ff */
[C---:B------:R-:W-:Y:S01]  /*01b0*/  IADD3 R6, PT, PT, R3.reuse, 0x20, RZ ;  /* 0x0000002003067810 */ /* 0x040fe20007ffe0ff */
[CCC-:B------:R-:W-:Y:S01]  /*01c0*/  IMAD R24, R3.reuse, R5.reuse, R2.reuse ;  /* 0x0000000503187224 */ /* 0x1c0fe200078e0202 */
[----:B------:R-:W-:Y:S01]  /*01d0*/  IADD3 R8, PT, PT, R3, 0x10, RZ ;  /* 0x0000001003087810 */ /* 0x000fe20007ffe0ff */
[-CC-:B------:R-:W-:Y:S01]  /*01e0*/  IMAD R0, R0, R5.reuse, R2.reuse ;  /* 0x0000000500007224 */ /* 0x180fe200078e0202 */
[----:B------:R-:W-:Y:S01]  /*01f0*/  ULEA UR5, UR6, UR5, 0x18 ;  /* 0x0000000506057291 */ /* 0x000fe2000f8ec0ff */
[-CC-:B------:R-:W-:Y:S02]  /*0200*/  IMAD R6, R6, R5.reuse, R2.reuse ;  /* 0x0000000506067224 */ /* 0x180fe400078e0202 */
[----:B------:R-:W-:Y:S02]  /*0210*/  HFMA2 R31, -RZ, RZ, 0, 0 ;  /* 0x00000000ff1f7431 */ /* 0x000fe400000001ff */
[----:B------:R-:W-:Y:S01]  /*0220*/  IMAD R8, R8, R5, R2 ;  /* 0x0000000508087224 */ /* 0x000fe200078e0202 */
[----:B------:R-:W-:-:S02]  /*0230*/  LEA R30, R9, R0, 0x4 ;  /* 0x00000000091e7211 */ /* 0x000fc400078e20ff */
[----:B------:R-:W-:Y:S02]  /*0240*/  LOP3.LUT R0, R29, 0x7fffffc, RZ, 0xc0, !PT ;  /* 0x07fffffc1d007812 */ /* 0x000fe400078ec0ff */
[----:B------:R-:W-:Y:S02]  /*0250*/  LEA R20, R2, UR5, 0x2 ;  /* 0x0000000502147c11 */ /* 0x000fe4000f8e10ff */
[C---:B------:R-:W-:Y:S02]  /*0260*/  LEA R28, R9.reuse, R6, 0x4 ;  /* 0x00000006091c7211 */ /* 0x040fe400078e20ff */
[C---:B------:R-:W-:Y:S02]  /*0270*/  LEA R24, R9.reuse, R24, 0x4 ;  /* 0x0000001809187211 */ /* 0x040fe400078e20ff */
[----:B------:R-:W-:Y:S02]  /*0280*/  LEA R26, R9, R8, 0x4 ;  /* 0x00000008091a7211 */ /* 0x000fe400078e20ff */
[----:B------:R-:W-:-:S02]  /*0290*/  MOV R27, R21 ;  /* 0x00000015001b7202 */ /* 0x000fc40000000f00 */
[----:B------:R-:W-:Y:S02]  /*02a0*/  LEA R22, R2, R7, 0x2 ;  /* 0x0000000702167211 */ /* 0x000fe400078e10ff */
[----:B------:R-:W-:Y:S02]  /*02b0*/  IADD3 R25, PT, PT, -R0, RZ, RZ ;  /* 0x000000ff00197210 */ /* 0x000fe40007ffe1ff */
[----:B------:R-:W-:-:S07]  /*02c0*/  LEA R6, R3, R20, 0x6 ;  /* 0x0000001403067211 */ /* 0x000fce00078e30ff */
.L_x_2:
[----:B------:R-:W0:Y:S08]  /*02d0*/  LDC.64 R16, c[0x0][0x380] ;  /* 0x0000e000ff107b82 */ /* 0x000e300000000a00 */
[----:B------:R-:W1:Y:S01]  /*02e0*/  LDC.64 R18, c[0x0][0x388] ;  /* 0x0000e200ff127b82 */ /* 0x000e620000000a00 */
[----:B0-----:R-:W-:-:S05]  /*02f0*/  IMAD.WIDE R16, R27, 0x4, R16 ;  /* 0x000000041b107825 */ /* 0x001fca00078e0210 */
[----:B------:R-:W2:Y:S01]  /*0300*/  LDG.E R11, desc[UR8][R16.64] ;  /* 0x00000008100b7981 */ /* 0x000ea2000c1e1900 */
[----:B-1----:R-:W-:-:S05]  /*0310*/  IMAD.WIDE R8, R24, 0x4, R18 ;  /* 0x0000000418087825 */ /* 0x002fca00078e0212 */
[----:B------:R-:W3:Y:S04]  /*0320*/  LDG.E R35, desc[UR8][R8.64] ;  /* 0x0000000808237981 */ /* 0x000ee8000c1e1900 */
[----:B--2---:R-:W-:Y:S04]  /*0330*/  STS [R22], R11 ;  /* 0x0000000b16007388 */ /* 0x004fe80000000800 */
[----:B---3--:R-:W-:Y:S01]  /*0340*/  STS [R6], R35 ;  /* 0x0000002306007388 */ /* 0x008fe20000000800 */
[----:B------:R-:W-:Y:S06]  /*0350*/  BAR.SYNC.DEFER_BLOCKING 0x0 ;  /* 0x0000000000007b1d */ /* 0x000fec0000010000 */
[----:B------:R-:W-:Y:S04]  /*0360*/  LDS R10, [R20] ;  /* 0x00000000140a7984 */ /* 0x000fe80000000800 */
[----:B------:R-:W0:Y:S04]  /*0370*/  LDS.128 R12, [R7] ;  /* 0x00000000070c7984 */ /* 0x000e280000000c00 */
[----:B------:R-:W1:Y:S04]  /*0380*/  LDS R32, [R20+0x40] ;  /* 0x0000400014207984 */ /* 0x000e680000000800 */
[----:B------:R-:W2:Y:S04]  /*0390*/  LDS R33, [R20+0x80] ;  /* 0x0000800014217984 */ /* 0x000ea80000000800 */
[----:B------:R-:W-:Y:S01]  /*03a0*/  LDS R34, [R20+0x100] ;  /* 0x0001000014227984 */ /* 0x000fe20000000800 */
[----:B0-----:R-:W-:-:S03]  /*03b0*/  IMAD R10, R12, R10, R31 ;  /* 0x0000000a0c0a7224 */ /* 0x001fc600078e021f */
[----:B------:R-:W0:Y:S01]  /*03c0*/  LDS R12, [R20+0xc0] ;  /* 0x0000c000140c7984 */ /* 0x000e220000000800 */
[----:B-1----:R-:W-:-:S03]  /*03d0*/  IMAD R13, R32, R13, R10 ;  /* 0x0000000d200d7224 */ /* 0x002fc600078e020a */
[----:B------:R-:W1:Y:S04]  /*03e0*/  LDS.128 R8, [R7+0x10] ;  /* 0x0000100007087984 */ /* 0x000e680000000c00 */
[----:B------:R-:W3:Y:S04]  /*03f0*/  LDS R32, [R20+0x140] ;  /* 0x0001400014207984 */ /* 0x000ee80000000800 */
[----:B------:R-:W4:Y:S01]  /*0400*/  LDS R31, [R20+0x180] ;  /* 0x00018000141f7984 */ /* 0x000f220000000800 */
[----:B--2---:R-:W-:-:S03]  /*0410*/  IMAD R13, R33, R14, R13 ;  /* 0x0000000e210d7224 */ /* 0x004fc600078e020d */
[----:B------:R-:W-:Y:S01]  /*0420*/  LDS R33, [R20+0x280] ;  /* 0x0002800014217984 */ /* 0x000fe20000000800 */
[----:B0-----:R-:W-:-:S04]  /*0430*/  IMAD R13, R12, R15, R13 ;  /* 0x0000000f0c0d7224 */ /* 0x001fc800078e020d */
[----:B-1----:R-:W-:Y:S02]  /*0440*/  IMAD R13, R8, R34, R13 ;  /* 0x00000022080d7224 */ /* 0x002fe400078e020d */
[----:B------:R-:W0:Y:S02]  /*0450*/  LDS R8, [R20+0x1c0] ;  /* 0x0001c00014087984 */ /* 0x000e240000000800 */
[----:B---3--:R-:W-:Y:S02]  /*0460*/  IMAD R9, R32, R9, R13 ;  /* 0x0000000920097224 */ /* 0x008fe400078e020d */
[----:B------:R-:W-:Y:S04]  /*0470*/  LDS R32, [R20+0x200] ;  /* 0x0002000014207984 */ /* 0x000fe80000000800 */
[----:B------:R-:W1:Y:S01]  /*0480*/  LDS.128 R12, [R7+0x20] ;  /* 0x00002000070c7984 */ /* 0x000e620000000c00 */
[----:B----4-:R-:W-:-:S03]  /*0490*/  IMAD R9, R31, R10, R9 ;  /* 0x0000000a1f097224 */ /* 0x010fc600078e0209 */
[----:B------:R-:W2:Y:S04]  /*04a0*/  LDS R31, [R20+0x240] ;  /* 0x00024000141f7984 */ /* 0x000ea80000000800 */
[----:B------:R-:W3:Y:S04]  /*04b0*/  LDS R10, [R20+0x2c0] ;  /* 0x0002c000140a7984 */ /* 0x000ee80000000800 */
[----:B------:R-:W-:Y:S01]  /*04c0*/  LDS R34, [R20+0x3c0] ;  /* 0x0003c00014227984 */ /* 0x000fe20000000800 */
[----:B0-----:R-:W-:-:S03]  /*04d0*/  IMAD R9, R8, R11, R9 ;  /* 0x0000000b08097224 */ /* 0x001fc600078e0209 */
[----:B------:R-:W-:Y:S01]  /*04e0*/  LDS R8, [R20+0x340] ;  /* 0x0003400014087984 */ /* 0x000fe20000000800 */
[----:B-1----:R-:W-:-:S03]  /*04f0*/  IMAD R12, R12, R32, R9 ;  /* 0x000000200c0c7224 */ /* 0x002fc600078e0209 */
[----:B------:R-:W-:Y:S01]  /*0500*/  LDS R9, [R20+0x300] ;  /* 0x0003000014097984 */ /* 0x000fe20000000800 */
[----:B--2---:R-:W-:-:S03]  /*0510*/  IMAD R13, R31, R13, R12 ;  /* 0x0000000d1f0d7224 */ /* 0x004fc600078e020c */
[----:B------:R-:W-:Y:S01]  /*0520*/  LDS R31, [R20+0x380] ;  /* 0x00038000141f7984 */ /* 0x000fe20000000800 */
[----:B------:R-:W-:-:S04]  /*0530*/  IMAD R13, R33, R14, R13 ;  /* 0x0000000e210d7224 */ /* 0x000fc800078e020d */
[----:B---3--:R-:W-:Y:S02]  /*0540*/  IMAD R10, R10, R15, R13 ;  /* 0x0000000f0a0a7224 */ /* 0x008fe400078e020d */
[----:B------:R-:W0:Y:S01]  /*0550*/  LDS.128 R12, [R7+0x30] ;  /* 0x00003000070c7984 */ /* 0x000e220000000c00 */
[----:B------:R-:W-:Y:S01]  /*0560*/  BAR.SYNC.DEFER_BLOCKING 0x0 ;  /* 0x0000000000007b1d */ /* 0x000fe20000010000 */
[----:B------:R-:W-:-:S05]  /*0570*/  IMAD.WIDE R32, R26, 0x4, R18 ;  /* 0x000000041a207825 */ /* 0x000fca00078e0212 */
[----:B------:R-:W2:Y:S04]  /*0580*/  LDG.E R37, desc[UR8][R16.64+0x40] ;  /* 0x0000400810257981 */ /* 0x000ea8000c1e1900 */
[----:B------:R-:W3:Y:S01]  /*0590*/  LDG.E R33, desc[UR8][R32.64] ;  /* 0x0000000820217981 */ /* 0x000ee2000c1e1900 */
[----:B0-----:R-:W-:-:S04]  /*05a0*/  IMAD R10, R12, R9, R10 ;  /* 0x000000090c0a7224 */ /* 0x001fc800078e020a */
[----:B------:R-:W-:-:S04]  /*05b0*/  IMAD R13, R8, R13, R10 ;  /* 0x0000000d080d7224 */ /* 0x000fc800078e020a */
[----:B------:R-:W-:-:S04]  /*05c0*/  IMAD R13, R31, R14, R13 ;  /* 0x0000000e1f0d7224 */ /* 0x000fc800078e020d */
[----:B------:R-:W-:Y:S01]  /*05d0*/  IMAD R13, R34, R15, R13 ;  /* 0x0000000f220d7224 */ /* 0x000fe200078e020d */
[----:B--2---:R-:W-:Y:S04]  /*05e0*/  STS [R22], R37 ;  /* 0x0000002516007388 */ /* 0x004fe80000000800 */
[----:B---3--:R-:W-:Y:S01]  /*05f0*/  STS [R6], R33 ;  /* 0x0000002106007388 */ /* 0x008fe20000000800 */
[----:B------:R-:W-:Y:S06]  /*0600*/  BAR.SYNC.DEFER_BLOCKING 0x0 ;  /* 0x0000000000007b1d */ /* 0x000fec0000010000 */
[----:B------:R-:W-:Y:S04]  /*0610*/  LDS R35, [R20] ;  /* 0x0000000014237984 */ /* 0x000fe80000000800 */
[----:B------:R-:W0:Y:S04]  /*0620*/  LDS.128 R8, [R7] ;  /* 0x0000000007087984 */ /* 0x000e280000000c00 */
[----:B------:R-:W1:Y:S04]  /*0630*/  LDS R12, [R20+0x40] ;  /* 0x00004000140c7984 */ /* 0x000e680000000800 */
[----:B------:R-:W2:Y:S04]  /*0640*/  LDS R31, [R20+0x80] ;  /* 0x00008000141f7984 */ /* 0x000ea80000000800 */
[----:B------:R-:W-:Y:S04]  /*0650*/  LDS R34, [R20+0x100] ;  /* 0x0001000014227984 */ /* 0x000fe80000000800 */
[----:B------:R-:W-:Y:S04]  /*0660*/  LDS R32, [R20+0x140] ;  /* 0x0001400014207984 */ /* 0x000fe80000000800 */
[----:B------:R-:W-:Y:S01]  /*0670*/  LDS R33, [R20+0x180] ;  /* 0x0001800014217984 */ /* 0x000fe20000000800 */
[----:B0-----:R-:W-:-:S03]  /*0680*/  IMAD R13, R8, R35, R13 ;  /* 0x00000023080d7224 */ /* 0x001fc600078e020d */
[----:B------:R-:W0:Y:S01]  /*0690*/  LDS R8, [R20+0xc0] ;  /* 0x0000c00014087984 */ /* 0x000e220000000800 */
[----:B-1----:R-:W-:-:S03]  /*06a0*/  IMAD R9, R12, R9, R13 ;  /* 0x000000090c097224 */ /* 0x002fc600078e020d */
[----:B------:R-:W1:Y:S01]  /*06b0*/  LDS.128 R12, [R7+0x10] ;  /* 0x00001000070c7984 */ /* 0x000e620000000c00 */
[----:B--2---:R-:W-:-:S03]  /*06c0*/  IMAD R9, R31, R10, R9 ;  /* 0x0000000a1f097224 */ /* 0x004fc600078e0209 */
[----:B------:R-:W-:Y:S01]  /*06d0*/  LDS R31, [R20+0x200] ;  /* 0x00020000141f7984 */ /* 0x000fe20000000800 */
[----:B0-----:R-:W-:-:S04]  /*06e0*/  IMAD R9, R8, R11, R9 ;  /* 0x0000000b08097224 */ /* 0x001fc800078e0209 */
[----:B-1----:R-:W-:Y:S02]  /*06f0*/  IMAD R9, R12, R34, R9 ;  /* 0x000000220c097224 */ /* 0x002fe400078e0209 */
[----:B------:R-:W0:Y:S02]  /*0700*/  LDS R12, [R20+0x1c0] ;  /* 0x0001c000140c7984 */ /* 0x000e240000000800 */
[----:B------:R-:W-:Y:S02]  /*0710*/  IMAD R13, R32, R13, R9 ;  /* 0x0000000d200d7224 */ /* 0x000fe400078e0209 */
[----:B------:R-:W1:Y:S04]  /*0720*/  LDS.128 R8, [R7+0x20] ;  /* 0x0000200007087984 */ /* 0x000e680000000c00 */
[----:B------:R-:W2:Y:S01]  /*0730*/  LDS R32, [R20+0x240] ;  /* 0x0002400014207984 */ /* 0x000ea20000000800 */
[----:B------:R-:W-:-:S03]  /*0740*/  IMAD R13, R33, R14, R13 ;  /* 0x0000000e210d7224 */ /* 0x000fc600078e020d */
[----:B------:R-:W3:Y:S04]  /*0750*/  LDS R33, [R20+0x280] ;  /* 0x0002800014217984 */ /* 0x000ee80000000800 */
[----:B------:R-:W4:Y:S04]  /*0760*/  LDS R14, [R20+0x2c0] ;  /* 0x0002c000140e7984 */ /* 0x000f280000000800 */
[----:B------:R-:W-:Y:S01]  /*0770*/  LDS R34, [R20+0x3c0] ;  /* 0x0003c00014227984 */ /* 0x000fe20000000800 */
[----:B0-----:R-:W-:-:S04]  /*0780*/  IMAD R13, R12, R15, R13 ;  /* 0x0000000f0c0d7224 */ /* 0x001fc800078e020d */
[----:B-1----:R-:W-:Y:S02]  /*0790*/  IMAD R8, R8, R31, R13 ;  /* 0x0000001f08087224 */ /* 0x002fe400078e020d */
[----:B------:R-:W-:Y:S02]  /*07a0*/  LDS R31, [R20+0x380] ;  /* 0x00038000141f7984 */ /* 0x000fe40000000800 */
[----:B--2---:R-:W-:Y:S02]  /*07b0*/  IMAD R9, R32, R9, R8 ;  /* 0x0000000920097224 */ /* 0x004fe400078e0208 */
[----:B------:R-:W-:Y:S02]  /*07c0*/  LDS R8, [R20+0x340] ;  /* 0x0003400014087984 */ /* 0x000fe40000000800 */
[----:B---3--:R-:W-:Y:S02]  /*07d0*/  IMAD R10, R33, R10, R9 ;  /* 0x0000000a210a7224 */ /* 0x008fe400078e0209 */
[----:B------:R-:W-:Y:S02]  /*07e0*/  LDS R9, [R20+0x300] ;  /* 0x0003000014097984 */ /* 0x000fe40000000800 */
[----:B----4-:R-:W-:-:S02]  /*07f0*/  IMAD R10, R14, R11, R10 ;  /* 0x0000000b0e0a7224 */ /* 0x010fc400078e020a */
        /* <DEDUP_REMOVED lines=8> */
[----:B------:R-:W-:Y:S02]  /*0880*/  IMAD R13, R34, R15, R13 ;  /* 0x0000000f220d7224 */ /* 0x000fe400078e020d */
[----:B------:R-:W-:Y:S01]  /*0890*/  IMAD.WIDE R18, R30, 0x4, R18 ;  /* 0x000000041e127825 */ /* 0x000fe200078e0212 */
[----:B--2---:R-:W-:Y:S04]  /*08a0*/  STS [R22], R37 ;  /* 0x0000002516007388 */ /* 0x004fe80000000800 */
[----:B---3--:R-:W-:Y:S01]  /*08b0*/  STS [R6], R33 ;  /* 0x0000002106007388 */ /* 0x008fe20000000800 */
[----:B------:R-:W-:Y:S06]  /*08c0*/  BAR.SYNC.DEFER_BLOCKING 0x0 ;  /* 0x0000000000007b1d */ /* 0x000fec0000010000 */
[----:B------:R-:W-:Y:S04]  /*08d0*/  LDS R35, [R20] ;  /* 0x0000000014237984 */ /* 0x000fe80000000800 */
[----:B------:R-:W0:Y:S04]  /*08e0*/  LDS.128 R8, [R7] ;  /* 0x0000000007087984 */ /* 0x000e280000000c00 */
[----:B------:R-:W1:Y:S04]  /*08f0*/  LDS R12, [R20+0x40] ;  /* 0x00004000140c7984 */ /* 0x000e680000000800 */
[----:B------:R-:W2:Y:S04]  /*0900*/  LDS R31, [R20+0x80] ;  /* 0x00008000141f7984 */ /* 0x000ea80000000800 */
[----:B------:R-:W3:Y:S04]  /*0910*/  LDS R32, [R20+0xc0] ;  /* 0x0000c00014207984 */ /* 0x000ee80000000800 */
[----:B------:R-:W-:Y:S04]  /*0920*/  LDS R33, [R20+0x100] ;  /* 0x0001000014217984 */ /* 0x000fe80000000800 */
[----:B------:R-:W-:Y:S01]  /*0930*/  LDS R34, [R20+0x240] ;  /* 0x0002400014227984 */ /* 0x000fe20000000800 */
[----:B0-----:R-:W-:-:S03]  /*0940*/  IMAD R8, R8, R35, R13 ;  /* 0x0000002308087224 */ /* 0x001fc600078e020d */
[----:B------:R-:W-:Y:S01]  /*0950*/  LDS R35, [R20+0x300] ;  /* 0x0003000014237984 */ /* 0x000fe20000000800 */
[----:B-1----:R-:W-:-:S03]  /*0960*/  IMAD R9, R12, R9, R8 ;  /* 0x000000090c097224 */ /* 0x002fc600078e0208 */
[----:B------:R-:W0:Y:S04]  /*0970*/  LDS.128 R12, [R7+0x10] ;  /* 0x00001000070c7984 */ /* 0x000e280000000c00 */
[----:B------:R-:W1:Y:S01]  /*0980*/  LDS R8, [R20+0x140] ;  /* 0x0001400014087984 */ /* 0x000e620000000800 */
[----:B--2---:R-:W-:-:S03]  /*0990*/  IMAD R10, R31, R10, R9 ;  /* 0x0000000a1f0a7224 */ /* 0x004fc600078e0209 */
[----:B------:R-:W2:Y:S01]  /*09a0*/  LDS R31, [R20+0x180] ;  /* 0x00018000141f7984 */ /* 0x000ea20000000800 */
[----:B---3--:R-:W-:-:S04]  /*09b0*/  IMAD R11, R32, R11, R10 ;  /* 0x0000000b200b7224 */ /* 0x008fc800078e020a */
[----:B0-----:R-:W-:Y:S02]  /*09c0*/  IMAD R11, R12, R33, R11 ;  /* 0x000000210c0b7224 */ /* 0x001fe400078e020b */
[----:B------:R-:W0:Y:S02]  /*09d0*/  LDS R12, [R20+0x1c0] ;  /* 0x0001c000140c7984 */ /* 0x000e240000000800 */
[----:B-1----:R-:W-:Y:S02]  /*09e0*/  IMAD R32, R8, R13, R11 ;  /* 0x0000000d08207224 */ /* 0x002fe400078e020b */
[----:B------:R-:W-:Y:S04]  /*09f0*/  LDS R33, [R20+0x200] ;  /* 0x0002000014217984 */ /* 0x000fe80000000800 */
[----:B------:R-:W1:Y:S04]  /*0a00*/  LDS.128 R8, [R7+0x20] ;  /* 0x0000200007087984 */ /* 0x000e680000000c00 */
[----:B------:R-:W3:Y:S01]  /*0a10*/  LDS R13, [R20+0x280] ;  /* 0x00028000140d7984 */ /* 0x000ee20000000800 */
[----:B--2---:R-:W-:-:S03]  /*0a20*/  IMAD R14, R31, R14, R32 ;  /* 0x0000000e1f0e7224 */ /* 0x004fc600078e0220 */
[----:B------:R-:W-:Y:S01]  /*0a30*/  LDS R32, [R20+0x3c0] ;  /* 0x0003c00014207984 */ /* 0x000fe20000000800 */
[----:B0-----:R-:W-:-:S04]  /*0a40*/  IMAD R15, R12, R15, R14 ;  /* 0x0000000f0c0f7224 */ /* 0x001fc800078e020e */
[----:B-1----:R-:W-:Y:S02]  /*0a50*/  IMAD R8, R8, R33, R15 ;  /* 0x0000002108087224 */ /* 0x002fe400078e020f */
[----:B------:R-:W-:Y:S02]  /*0a60*/  LDS R33, [R20+0x380] ;  /* 0x0003800014217984 */ /* 0x000fe40000000800 */
[----:B------:R-:W-:Y:S02]  /*0a70*/  IMAD R9, R34, R9, R8 ;  /* 0x0000000922097224 */ /* 0x000fe400078e0208 */
[----:B------:R-:W0:Y:S02]  /*0a80*/  LDS R8, [R20+0x2c0] ;  /* 0x0002c00014087984 */ /* 0x000e240000000800 */
[----:B---3--:R-:W-:Y:S02]  /*0a90*/  IMAD R9, R13, R10, R9 ;  /* 0x0000000a0d097224 */ /* 0x008fe400078e0209 */
[----:B------:R-:W-:Y:S04]  /*0aa0*/  LDS R34, [R20+0x340] ;  /* 0x0003400014227984 */ /* 0x000fe80000000800 */
[----:B------:R-:W1:Y:S01]  /*0ab0*/  LDS.128 R12, [R7+0x30] ;  /* 0x00003000070c7984 */ /* 0x000e620000000c00 */
[----:B------:R-:W-:Y:S06]  /*0ac0*/  BAR.SYNC.DEFER_BLOCKING 0x0 ;  /* 0x0000000000007b1d */ /* 0x000fec0000010000 */
[----:B------:R0:W2:Y:S04]  /*0ad0*/  LDG.E R17, desc[UR8][R16.64+0xc0] ;  /* 0x0000c00810117981 */ /* 0x0000a8000c1e1900 */
[----:B------:R-:W3:Y:S01]  /*0ae0*/  LDG.E R19, desc[UR8][R18.64] ;  /* 0x0000000812137981 */ /* 0x000ee2000c1e1900 */
[----:B0-----:R-:W-:-:S04]  /*0af0*/  IMAD R16, R8, R11, R9 ;  /* 0x0000000b08107224 */ /* 0x001fc800078e0209 */
[----:B-1----:R-:W-:-:S04]  /*0b00*/  IMAD R12, R12, R35, R16 ;  /* 0x000000230c0c7224 */ /* 0x002fc800078e0210 */
[----:B------:R-:W-:-:S04]  /*0b10*/  IMAD R12, R34, R13, R12 ;  /* 0x0000000d220c7224 */ /* 0x000fc800078e020c */
[----:B------:R-:W-:-:S04]  /*0b20*/  IMAD R12, R33, R14, R12 ;  /* 0x0000000e210c7224 */ /* 0x000fc800078e020c */
[----:B------:R-:W-:Y:S01]  /*0b30*/  IMAD R16, R32, R15, R12 ;  /* 0x0000000f20107224 */ /* 0x000fe200078e020c */
[----:B------:R-:W-:-:S04]  /*0b40*/  IADD3 R25, PT, PT, R25, 0x4, RZ ;  /* 0x0000000419197810 */ /* 0x000fc80007ffe0ff */
[----:B------:R-:W-:Y:S02]  /*0b50*/  ISETP.NE.AND P0, PT, R25, RZ, PT ;  /* 0x000000ff1900720c */ /* 0x000fe40003f05270 */
[----:B------:R-:W-:Y:S02]  /*0b60*/  IADD3 R27, PT, PT, R27, 0x40, RZ ;  /* 0x000000401b1b7810 */ /* 0x000fe40007ffe0ff */
[C---:B------:R-:W-:Y:S02]  /*0b70*/  LEA R30, R5.reuse, R30, 0x6 ;  /* 0x0000001e051e7211 */ /* 0x040fe400078e30ff */
[C---:B------:R-:W-:Y:S02]  /*0b80*/  LEA R28, R5.reuse, R28, 0x6 ;  /* 0x0000001c051c7211 */ /* 0x040fe400078e30ff */
[C---:B------:R-:W-:Y:S02]  /*0b90*/  LEA R26, R5.reuse, R26, 0x6 ;  /* 0x0000001a051a7211 */ /* 0x040fe400078e30ff */
[----:B------:R-:W-:Y:S01]  /*0ba0*/  LEA R24, R5, R24, 0x6 ;  /* 0x0000001805187211 */ /* 0x000fe200078e30ff */
        /* <DEDUP_REMOVED lines=9> */
[----:B------:R-:W4:Y:S04]  /*0c40*/  LDS.128 R12, [R7+0x10] ;  /* 0x00001000070c7984 */ /* 0x000f280000000c00 */
[----:B------:R-:W5:Y:S04]  /*0c50*/  LDS R32, [R20+0x140] ;  /* 0x0001400014207984 */ /* 0x000f680000000800 */
[----:B------:R-:W5:Y:S01]  /*0c60*/  LDS R35, [R20+0x180] ;  /* 0x0001800014237984 */ /* 0x000f620000000800 */
[----:B0-----:R-:W-:-:S03]  /*0c70*/  IMAD R8, R8, R31, R16 ;  /* 0x0000001f08087224 */ /* 0x001fc600078e0210 */
[----:B------:R-:W-:Y:S01]  /*0c80*/  LDS R31, [R20+0x200] ;  /* 0x00020000141f7984 */ /* 0x000fe20000000800 */
[----:B-1----:R-:W-:-:S03]  /*0c90*/  IMAD R9, R36, R9, R8 ;  /* 0x0000000924097224 */ /* 0x002fc600078e0208 */
[----:B------:R-:W0:Y:S04]  /*0ca0*/  LDS R8, [R20+0x1c0] ;  /* 0x0001c00014087984 */ /* 0x000e280000000800 */
[----:B------:R-:W1:Y:S01]  /*0cb0*/  LDS.128 R16, [R7+0x20] ;  /* 0x0000200007107984 */ /* 0x000e620000000c00 */
[----:B--2---:R-:W-:-:S04]  /*0cc0*/  IMAD R9, R37, R10, R9 ;  /* 0x0000000a25097224 */ /* 0x004fc800078e0209 */
[----:B---3--:R-:W-:-:S04]  /*0cd0*/  IMAD R9, R34, R11, R9 ;  /* 0x0000000b22097224 */ /* 0x008fc800078e0209 */
[----:B----4-:R-:W-:Y:S02]  /*0ce0*/  IMAD R9, R12, R33, R9 ;  /* 0x000000210c097224 */ /* 0x010fe400078e0209 */
[----:B------:R-:W2:Y:S02]  /*0cf0*/  LDS R12, [R20+0x240] ;  /* 0x00024000140c7984 */ /* 0x000ea40000000800 */
[----:B-----5:R-:W-:Y:S02]  /*0d00*/  IMAD R9, R32, R13, R9 ;  /* 0x0000000d20097224 */ /* 0x020fe400078e0209 */
[----:B------:R-:W3:Y:S02]  /*0d10*/  LDS R13, [R20+0x280] ;  /* 0x00028000140d7984 */ /* 0x000ee40000000800 */
[----:B------:R-:W-:Y:S02]  /*0d20*/  IMAD R9, R35, R14, R9 ;  /* 0x0000000e23097224 */ /* 0x000fe400078e0209 */
[----:B------:R-:W4:Y:S04]  /*0d30*/  LDS R14, [R20+0x2c0] ;  /* 0x0002c000140e7984 */ /* 0x000f280000000800 */
[----:B------:R-:W-:Y:S01]  /*0d40*/  LDS R32, [R20+0x340] ;  /* 0x0003400014207984 */ /* 0x000fe20000000800 */
[----:B0-----:R-:W-:-:S03]  /*0d50*/  IMAD R33, R8, R15, R9 ;  /* 0x0000000f08217224 */ /* 0x001fc600078e0209 */
[----:B------:R-:W-:Y:S04]  /*0d60*/  LDS R15, [R20+0x300] ;  /* 0x00030000140f7984 */ /* 0x000fe80000000800 */
[----:B------:R-:W0:Y:S01]  /*0d70*/  LDS.128 R8, [R7+0x30] ;  /* 0x0000300007087984 */ /* 0x000e220000000c00 */
[----:B-1----:R-:W-:-:S03]  /*0d80*/  IMAD R33, R16, R31, R33 ;  /* 0x0000001f10217224 */ /* 0x002fc600078e0221 */
[----:B------:R-:W1:Y:S04]  /*0d90*/  LDS R31, [R20+0x380] ;  /* 0x00038000141f7984 */ /* 0x000e680000000800 */
[----:B------:R-:W5:Y:S01]  /*0da0*/  LDS R16, [R20+0x3c0] ;  /* 0x0003c00014107984 */ /* 0x000f620000000800 */
[----:B--2---:R-:W-:-:S04]  /*0db0*/  IMAD R12, R12, R17, R33 ;  /* 0x000000110c0c7224 */ /* 0x004fc800078e0221 */
[----:B---3--:R-:W-:-:S04]  /*0dc0*/  IMAD R12, R13, R18, R12 ;  /* 0x000000120d0c7224 */ /* 0x008fc800078e020c */
[----:B----4-:R-:W-:-:S04]  /*0dd0*/  IMAD R12, R14, R19, R12 ;  /* 0x000000130e0c7224 */ /* 0x010fc800078e020c */
[----:B0-----:R-:W-:-:S04]  /*0de0*/  IMAD R8, R8, R15, R12 ;  /* 0x0000000f08087224 */ /* 0x001fc800078e020c */
[----:B------:R-:W-:-:S04]  /*0df0*/  IMAD R8, R32, R9, R8 ;  /* 0x0000000920087224 */ /* 0x000fc800078e0208 */
[----:B-1----:R-:W-:-:S04]  /*0e00*/  IMAD R31, R31, R10, R8 ;  /* 0x0000000a1f1f7224 */ /* 0x002fc800078e0208 */
[----:B-----5:R-:W-:Y:S01]  /*0e10*/  IMAD R31, R16, R11, R31 ;  /* 0x0000000b101f7224 */ /* 0x020fe200078e021f */
[----:B------:R-:W-:Y:S06]  /*0e20*/  BAR.SYNC.DEFER_BLOCKING 0x0 ;  /* 0x0000000000007b1d */ /* 0x000fec0000010000 */
[----:B------:R-:W-:Y:S05]  /*0e30*/  @P0 BRA `(.L_x_2) ;  /* 0xfffffff400240947 */ /* 0x000fea000383ffff */
.L_x_1:
[----:B------:R-:W-:-:S13]  /*0e40*/  LOP3.LUT P0, R6, R29, 0x3, RZ, 0xc0, !PT ;  /* 0x000000031d067812 */ /* 0x000fda000780c0ff */
[----:B------:R-:W-:Y:S05]  /*0e50*/  @!P0 BRA `(.L_x_0) ;  /* 0x00000008007c8947 */ /* 0x000fea0003800000 */
[----:B------:R-:W-:Y:S02]  /*0e60*/  ISETP.NE.AND P0, PT, R6, 0x1, PT ;  /* 0x000000010600780c */ /* 0x000fe40003f05270 */
[----:B------:R-:W-:-:S04]  /*0e70*/  LOP3.LUT R29, R29, 0x1, RZ, 0xc0, !PT ;  /* 0x000000011d1d7812 */ /* 0x000fc800078ec0ff */
[----:B------:R-:W-:-:S07]  /*0e80*/  ISETP.NE.U32.AND P1, PT, R29, 0x1, PT ;  /* 0x000000011d00780c */ /* 0x000fce0003f25070 */
[----:B------:R-:W-:Y:S06]  /*0e90*/  @!P0 BRA `(.L_x_3) ;  /* 0x0000000400908947 */ /* 0x000fec0003800000 */
[----:B------:R-:W0:Y:S01]  /*0ea0*/  LDC.64 R24, c[0x0][0x380] ;  /* 0x0000e000ff187b82 */ /* 0x000e220000000a00 */
[C---:B------:R-:W-:Y:S02]  /*0eb0*/  LEA R18, R0.reuse, R3, 0x4 ;  /* 0x0000000300127211 */ /* 0x040fe400078e20ff */
[----:B------:R-:W-:-:S03]  /*0ec0*/  LEA R9, R0, R21, 0x4 ;  /* 0x0000001500097211 */ /* 0x000fc600078e20ff */
[----:B------:R-:W-:Y:S02]  /*0ed0*/  IMAD R13, R18, R5, R4 ;  /* 0x00000005120d7224 */ /* 0x000fe400078e0204 */
[----:B------:R-:W1:Y:S01]  /*0ee0*/  LDC.64 R16, c[0x0][0x388] ;  /* 0x0000e200ff107b82 */ /* 0x000e620000000a00 */
[----:B0-----:R-:W-:-:S05]  /*0ef0*/  IMAD.WIDE R24, R9, 0x4, R24 ;  /* 0x0000000409187825 */ /* 0x001fca00078e0218 */
[----:B------:R-:W2:Y:S01]  /*0f00*/  LDG.E R19, desc[UR8][R24.64] ;  /* 0x0000000818137981 */ /* 0x000ea2000c1e1900 */
[----:B-1----:R-:W-:-:S05]  /*0f10*/  IMAD.WIDE R12, R13, 0x4, R16 ;  /* 0x000000040d0c7825 */ /* 0x002fca00078e0210 */
[----:B------:R-:W3:Y:S01]  /*0f20*/  LDG.E R27, desc[UR8][R12.64] ;  /* 0x000000080c1b7981 */ /* 0x000ee2000c1e1900 */
[----:B------:R-:W-:-:S04]  /*0f30*/  UIADD3 UR5, UPT, UPT, UR4, 0x400, URZ ;  /* 0x0000040004057890 */ /* 0x000fc8000fffe0ff */
[----:B------:R-:W-:Y:S01]  /*0f40*/  ULEA UR5, UR6, UR5, 0x18 ;  /* 0x0000000506057291 */ /* 0x000fe2000f8ec0ff */
[----:B------:R-:W-:-:S05]  /*0f50*/  LEA R28, R2, R7, 0x2 ;  /* 0x00000007021c7211 */ /* 0x000fca00078e10ff */
[----:B------:R-:W-:-:S04]  /*0f60*/  LEA R6, R2, UR5, 0x2 ;  /* 0x0000000502067c11 */ /* 0x000fc8000f8e10ff */
[----:B------:R-:W-:Y:S02]  /*0f70*/  LEA R30, R3, R6, 0x6 ;  /* 0x00000006031e7211 */ /* 0x000fe400078e30ff */
[----:B------:R-:W-:Y:S01]  /*0f80*/  IADD3 R18, PT, PT, R18, 0x10, RZ ;  /* 0x0000001012127810 */ /* 0x000fe20007ffe0ff */
        /* <DEDUP_REMOVED lines=11> */
[----:B------:R-:W5:Y:S04]  /*1040*/  LDS R19, [R6+0x180] ;  /* 0x0001800006137984 */ /* 0x000f680000000800 */
[----:B------:R-:W5:Y:S04]  /*1050*/  LDS R36, [R6+0x1c0] ;  /* 0x0001c00006247984 */ /* 0x000f680000000800 */
[----:B------:R-:W-:Y:S01]  /*1060*/  LDS R34, [R6+0x240] ;  /* 0x0002400006227984 */ /* 0x000fe20000000800 */
[----:B0-----:R-:W-:-:S03]  /*1070*/  IMAD R8, R8, R22, R31 ;  /* 0x0000001608087224 */ /* 0x001fc600078e021f */
[----:B------:R-:W-:Y:S01]  /*1080*/  LDS R35, [R6+0x280] ;  /* 0x0002800006237984 */ /* 0x000fe20000000800 */
[----:B-1----:R-:W-:-:S03]  /*1090*/  IMAD R9, R26, R9, R8 ;  /* 0x000000091a097224 */ /* 0x002fc600078e0208 */
[----:B------:R-:W-:Y:S01]  /*10a0*/  LDS R31, [R6+0x300] ;  /* 0x00030000061f7984 */ /* 0x000fe20000000800 */
[----:B--2---:R-:W-:-:S03]  /*10b0*/  IMAD R10, R29, R10, R9 ;  /* 0x0000000a1d0a7224 */ /* 0x004fc600078e0209 */
[----:B------:R-:W-:Y:S01]  /*10c0*/  LDS R22, [R6+0x340] ;  /* 0x0003400006167984 */ /* 0x000fe20000000800 */
[----:B---3--:R-:W-:-:S03]  /*10d0*/  IMAD R11, R32, R11, R10 ;  /* 0x0000000b200b7224 */ /* 0x008fc600078e020a */
[----:B------:R-:W-:Y:S04]  /*10e0*/  LDS R29, [R6+0x200] ;  /* 0x00020000061d7984 */ /* 0x000fe80000000800 */
[----:B------:R-:W-:Y:S01]  /*10f0*/  LDS R32, [R6+0x2c0] ;  /* 0x0002c00006207984 */ /* 0x000fe20000000800 */
[----:B----4-:R-:W-:-:S03]  /*1100*/  IMAD R11, R12, R33, R11 ;  /* 0x000000210c0b7224 */ /* 0x010fc600078e020b */
[----:B------:R-:W-:Y:S01]  /*1110*/  LDS R26, [R6+0x3c0] ;  /* 0x0003c000061a7984 */ /* 0x000fe20000000800 */
[----:B-----5:R-:W-:-:S03]  /*1120*/  IMAD R11, R20, R13, R11 ;  /* 0x0000000d140b7224 */ /* 0x020fc600078e020b */
[----:B------:R-:W-:Y:S01]  /*1130*/  LDS R33, [R6+0x380] ;  /* 0x0003800006217984 */ /* 0x000fe20000000800 */
[----:B------:R-:W-:Y:S02]  /*1140*/  IMAD R13, R18, R5, R4 ;  /* 0x00000005120d7224 */ /* 0x000fe400078e0204 */
[----:B------:R-:W-:Y:S02]  /*1150*/  IMAD R11, R19, R14, R11 ;  /* 0x0000000e130b7224 */ /* 0x000fe400078e020b */
[----:B------:R-:W-:Y:S02]  /*1160*/  IMAD.WIDE R12, R13, 0x4, R16 ;  /* 0x000000040d0c7825 */ /* 0x000fe400078e0210 */
[----:B------:R-:W-:Y:S02]  /*1170*/  LDS.128 R16, [R7+0x30] ;  /* 0x0000300007107984 */ /* 0x000fe40000000c00 */
[----:B------:R-:W-:Y:S02]  /*1180*/  IMAD R36, R36, R15, R11 ;  /* 0x0000000f24247224 */ /* 0x000fe400078e020b */
[----:B------:R-:W0:Y:S01]  /*1190*/  LDS.128 R8, [R7+0x20] ;  /* 0x0000200007087984 */ /* 0x000e220000000c00 */
[----:B------:R-:W-:Y:S06]  /*11a0*/  BAR.SYNC.DEFER_BLOCKING 0x0 ;  /* 0x0000000000007b1d */ /* 0x000fec0000010000 */
[----:B------:R-:W2:Y:S04]  /*11b0*/  LDG.E R25, desc[UR8][R24.64+0x40] ;  /* 0x0000400818197981 */ /* 0x000ea8000c1e1900 */
[----:B------:R-:W3:Y:S01]  /*11c0*/  LDG.E R37, desc[UR8][R12.64] ;  /* 0x000000080c257981 */ /* 0x000ee2000c1e1900 */
[----:B0-----:R-:W-:-:S04]  /*11d0*/  IMAD R8, R8, R29, R36 ;  /* 0x0000001d08087224 */ /* 0x001fc800078e0224 */
[----:B------:R-:W-:-:S04]  /*11e0*/  IMAD R8, R34, R9, R8 ;  /* 0x0000000922087224 */ /* 0x000fc800078e0208 */
[----:B------:R-:W-:-:S04]  /*11f0*/  IMAD R8, R35, R10, R8 ;  /* 0x0000000a23087224 */ /* 0x000fc800078e0208 */
[----:B------:R-:W-:-:S04]  /*1200*/  IMAD R32, R32, R11, R8 ;  /* 0x0000000b20207224 */ /* 0x000fc800078e0208 */
[----:B------:R-:W-:-:S04]  /*1210*/  IMAD R16, R16, R31, R32 ;  /* 0x0000001f10107224 */ /* 0x000fc800078e0220 */
[----:B------:R-:W-:-:S04]  /*1220*/  IMAD R16, R22, R17, R16 ;  /* 0x0000001116107224 */ /* 0x000fc800078e0210 */
[----:B------:R-:W-:-:S04]  /*1230*/  IMAD R16, R33, R18, R16 ;  /* 0x0000001221107224 */ /* 0x000fc800078e0210 */
[----:B------:R-:W-:Y:S01]  /*1240*/  IMAD R26, R26, R19, R16 ;  /* 0x000000131a1a7224 */ /* 0x000fe200078e0210 */
        /* <DEDUP_REMOVED lines=14> */
[----:B------:R-:W-:Y:S04]  /*1330*/  LDS R33, [R6+0x200] ;  /* 0x0002000006217984 */ /* 0x000fe80000000800 */
[----:B------:R-:W5:Y:S01]  /*1340*/  LDS.128 R16, [R7+0x20] ;  /* 0x0000200007107984 */ /* 0x000f620000000c00 */
[----:B0-----:R-:W-:-:S03]  /*1350*/  IMAD R12, R12, R27, R26 ;  /* 0x0000001b0c0c7224 */ /* 0x001fc600078e021a */
[----:B------:R-:W0:Y:S01]  /*1360*/  LDS R26, [R6+0x240] ;  /* 0x00024000061a7984 */ /* 0x000e220000000800 */
[----:B-1----:R-:W-:-:S03]  /*1370*/  IMAD R12, R20, R13, R12 ;  /* 0x0000000d140c7224 */ /* 0x002fc600078e020c */
[----:B------:R-:W1:Y:S01]  /*1380*/  LDS R27, [R6+0x280] ;  /* 0x00028000061b7984 */ /* 0x000e620000000800 */
[----:B--2---:R-:W-:-:S03]  /*1390*/  IMAD R12, R29, R14, R12 ;  /* 0x0000000e1d0c7224 */ /* 0x004fc600078e020c */
[----:B------:R-:W2:Y:S01]  /*13a0*/  LDS R20, [R6+0x2c0] ;  /* 0x0002c00006147984 */ /* 0x000ea20000000800 */
[----:B---3--:R-:W-:-:S03]  /*13b0*/  IMAD R30, R24, R15, R12 ;  /* 0x0000000f181e7224 */ /* 0x008fc600078e020c */
[----:B------:R-:W-:Y:S04]  /*13c0*/  LDS R29, [R6+0x300] ;  /* 0x00030000061d7984 */ /* 0x000fe80000000800 */
[----:B------:R-:W3:Y:S01]  /*13d0*/  LDS.128 R12, [R7+0x30] ;  /* 0x00003000070c7984 */ /* 0x000ee20000000c00 */
[----:B----4-:R-:W-:-:S03]  /*13e0*/  IMAD R8, R8, R25, R30 ;  /* 0x0000001908087224 */ /* 0x010fc600078e021e */
[----:B------:R-:W4:Y:S01]  /*13f0*/  LDS R24, [R6+0x340] ;  /* 0x0003400006187984 */ /* 0x000f220000000800 */
[----:B-----5:R-:W-:-:S03]  /*1400*/  IMAD R9, R28, R9, R8 ;  /* 0x000000091c097224 */ /* 0x020fc600078e0208 */
[----:B------:R-:W5:Y:S04]  /*1410*/  LDS R25, [R6+0x380] ;  /* 0x0003800006197984 */ /* 0x000f680000000800 */
[----:B------:R-:W5:Y:S01]  /*1420*/  LDS R8, [R6+0x3c0] ;  /* 0x0003c00006087984 */ /* 0x000f620000000800 */
[----:B------:R-:W-:-:S04]  /*1430*/  IMAD R9, R31, R10, R9 ;  /* 0x0000000a1f097224 */ /* 0x000fc800078e0209 */
[----:B------:R-:W-:-:S04]  /*1440*/  IMAD R9, R22, R11, R9 ;  /* 0x0000000b16097224 */ /* 0x000fc800078e0209 */
[----:B------:R-:W-:-:S04]  /*1450*/  IMAD R9, R16, R33, R9 ;  /* 0x0000002110097224 */ /* 0x000fc800078e0209 */
[----:B0-----:R-:W-:-:S04]  /*1460*/  IMAD R9, R26, R17, R9 ;  /* 0x000000111a097224 */ /* 0x001fc800078e0209 */
[----:B-1----:R-:W-:-:S04]  /*1470*/  IMAD R9, R27, R18, R9 ;  /* 0x000000121b097224 */ /* 0x002fc800078e0209 */
[----:B--2---:R-:W-:-:S04]  /*1480*/  IMAD R9, R20, R19, R9 ;  /* 0x0000001314097224 */ /* 0x004fc800078e0209 */
[----:B---3--:R-:W-:-:S04]  /*1490*/  IMAD R9, R12, R29, R9 ;  /* 0x0000001d0c097224 */ /* 0x008fc800078e0209 */
[----:B----4-:R-:W-:-:S04]  /*14a0*/  IMAD R9, R24, R13, R9 ;  /* 0x0000000d18097224 */ /* 0x010fc800078e0209 */
[----:B-----5:R-:W-:-:S04]  /*14b0*/  IMAD R9, R25, R14, R9 ;  /* 0x0000000e19097224 */ /* 0x020fc800078e0209 */
[----:B------:R-:W-:Y:S01]  /*14c0*/  IMAD R31, R8, R15, R9 ;  /* 0x0000000f081f7224 */ /* 0x000fe200078e0209 */
[----:B------:R-:W-:Y:S06]  /*14d0*/  BAR.SYNC.DEFER_BLOCKING 0x0 ;  /* 0x0000000000007b1d */ /* 0x000fec0000010000 */
.L_x_3:
[----:B------:R-:W-:Y:S05]  /*14e0*/  @P1 BRA `(.L_x_0) ;  /* 0x0000000000d81947 */ /* 0x000fea0003800000 */
[----:B------:R-:W0:Y:S01]  /*14f0*/  LDC.64 R8, c[0x0][0x380] ;  /* 0x0000e000ff087b82 */ /* 0x000e220000000a00 */
[C---:B------:R-:W-:Y:S02]  /*1500*/  LEA R6, R0.reuse, R3, 0x4 ;  /* 0x0000000300067211 */ /* 0x040fe400078e20ff */
[----:B------:R-:W-:-:S03]  /*1510*/  LEA R21, R0, R21, 0x4 ;  /* 0x0000001500157211 */ /* 0x000fc600078e20ff */
[----:B------:R-:W-:Y:S02]  /*1520*/  IMAD R11, R6, R5, R4 ;  /* 0x00000005060b7224 */ /* 0x000fe400078e0204 */
[----:B------:R-:W1:Y:S01]  /*1530*/  LDC.64 R12, c[0x0][0x388] ;  /* 0x0000e200ff0c7b82 */ /* 0x000e620000000a00 */
[----:B0-----:R-:W-:-:S05]  /*1540*/  IMAD.WIDE R8, R21, 0x4, R8 ;  /* 0x0000000415087825 */ /* 0x001fca00078e0208 */
[----:B------:R-:W2:Y:S01]  /*1550*/  LDG.E R6, desc[UR8][R8.64] ;  /* 0x0000000808067981 */ /* 0x000ea2000c1e1900 */
[----:B-1----:R-:W-:-:S06]  /*1560*/  IMAD.WIDE R12, R11, 0x4, R12 ;  /* 0x000000040b0c7825 */ /* 0x002fcc00078e020c */
[----:B------:R-:W3:Y:S01]  /*1570*/  LDG.E R12, desc[UR8][R12.64] ;  /* 0x000000080c0c7981 */ /* 0x000ee2000c1e1900 */
[----:B------:R-:W-:-:S04]  /*1580*/  UIADD3 UR4, UPT, UPT, UR4, 0x400, URZ ;  /* 0x0000040004047890 */ /* 0x000fc8000fffe0ff */
[----:B------:R-:W-:Y:S01]  /*1590*/  ULEA UR4, UR6, UR4, 0x18 ;  /* 0x0000000406047291 */ /* 0x000fe2000f8ec0ff */
[----:B------:R-:W-:-:S05]  /*15a0*/  LEA R15, R2, R7, 0x2 ;  /* 0x00000007020f7211 */ /* 0x000fca00078e10ff */
[----:B------:R-:W-:-:S04]  /*15b0*/  LEA R0, R2, UR4, 0x2 ;  /* 0x0000000402007c11 */ /* 0x000fc8000f8e10ff */
        /* <DEDUP_REMOVED lines=41> */
.L_x_0:
[----:B------:R-:W-:-:S04]  /*1850*/  VIMNMX R0, PT, PT, R23, R4, !PT ;  /* 0x0000000417007248 */ /* 0x000fc80007fe0100 */
[----:B------:R-:W-:-:S13]  /*1860*/  ISETP.GE.AND P0, PT, R0, R5, PT ;  /* 0x000000050000720c */ /* 0x000fda0003f06270 */
[----:B------:R-:W-:Y:S05]  /*1870*/  @P0 EXIT ;  /* 0x000000000000094d */ /* 0x000fea0003800000 */
[----:B------:R-:W0:Y:S01]  /*1880*/  LDC.64 R2, c[0x0][0x390] ;  /* 0x0000e400ff027b82 */ /* 0x000e220000000a00 */
[----:B------:R-:W-:-:S04]  /*1890*/  IMAD R5, R23, R5, R4 ;  /* 0x0000000517057224 */ /* 0x000fc800078e0204 */
[----:B0-----:R-:W-:-:S05]  /*18a0*/  IMAD.WIDE R2, R5, 0x4, R2 ;  /* 0x0000000405027825 */ /* 0x001fca00078e0202 */
[----:B------:R-:W-:Y:S01]  /*18b0*/  STG.E desc[UR8][R2.64], R31 ;  /* 0x0000001f02007986 */ /* 0x000fe2000c101908 */
[----:B------:R-:W-:Y:S05]  /*18c0*/  EXIT ;  /* 0x000000000000794d */ /* 0x000fea0003800000 */
.L_x_4:
[----:B------:R-:W-:-:S00]  /*18d0*/  BRA `(.L_x_4) ;  /* 0xfffffffc00fc7947 */ /* 0x000fc0000383ffff */
[----:B------:R-:W-:-:S00]  /*18e0*/  NOP ;  /* 0x0000000000007918 */ /* 0x000fc00000000000 */
        /* <DEDUP_REMOVED lines=9> */
.L_x_5:


//--------------------- .nv.shared._Z13matrixMulQ8_0PiS_S_i --------------------------
	.section	.nv.shared._Z13matrixMulQ8_0PiS_S_i,"aw",@nobits
	.sectionflags	@""
	.align	4
.nv.shared._Z13matrixMulQ8_0PiS_S_i:
	.zero		3072


//--------------------- .nv.shared.reserved.0     --------------------------
	.section	.nv.shared.reserved.0,"aw",@nobits
	.weak		__nv_reservedSMEM_offset_0_alias
	.size		__nv_reservedSMEM_offset_0_alias, 0, 64
	.other		__nv_reservedSMEM_offset_0_alias,@"STO_CUDA_RESERVED_SHARED STV_DEFAULT"
__nv_reservedSMEM_offset_0_alias:
	.zero		0
	.zero		64


//--------------------- .nv.constant0._Z13matrixMulQ8_0PiS_S_i --------------------------
	.section	.nv.constant0._Z13matrixMulQ8_0PiS_S_i,"a",@progbits
	.sectionflags	@""
	.align	4
.nv.constant0._Z13matrixMulQ8_0PiS_S_i:
	.zero		924


//--------------------- SYMBOLS --------------------------

	.type		.nv.reservedSmem.offset0,@object
	.size		.nv.reservedSmem.offset0,0x4
	.type		.nv.reservedSmem.cap,@object
	.size		.nv.reservedSmem.cap,0x4
